	.headerflags	@"EF_CUDA_TEXMODE_UNIFIED EF_CUDA_64BIT_ADDRESS EF_CUDA_ACCELERATORS EF_CUDA_SM90 EF_CUDA_VIRTUAL_SM(EF_CUDA_SM90)"
	.elftype	@"ET_EXEC"


//--------------------- .nv.info                  --------------------------
	.section	.nv.info,"",@"SHT_CUDA_INFO"
	.align	4


	//----- nvinfo : EIATTR_REGCOUNT
	.align		4
        /*0000*/ 	.byte	0x04, 0x2f
        /*0002*/ 	.short	(.L_3 - .L_2)
	.align		4
.L_2:
        /*0004*/ 	.word	index@(triton_poi_fused__native_batch_norm_legit_no_training_silu_17)
        /*0008*/ 	.word	0x00000020


	//----- nvinfo : EIATTR_MIN_STACK_SIZE
	.align		4
.L_3:
        /*000c*/ 	.byte	0x04, 0x12
        /*000e*/ 	.short	(.L_5 - .L_4)
	.align		4
.L_4:
        /*0010*/ 	.word	index@(triton_poi_fused__native_batch_norm_legit_no_training_silu_17)
        /*0014*/ 	.word	0x00000000


	//----- nvinfo : EIATTR_FRAME_SIZE
	.align		4
.L_5:
        /*0018*/ 	.byte	0x04, 0x11
        /*001a*/ 	.short	(.L_7 - .L_6)
	.align		4
.L_6:
        /*001c*/ 	.word	index@(triton_poi_fused__native_batch_norm_legit_no_training_silu_17)
        /*0020*/ 	.word	0x00000000


	//----- nvinfo : EIATTR_MIN_STACK_SIZE
	.align		4
.L_7:
        /*0024*/ 	.byte	0x04, 0x12
        /*0026*/ 	.short	(.L_9 - .L_8)
	.align		4
.L_8:
        /*0028*/ 	.word	index@(triton_poi_fused__native_batch_norm_legit_no_training_silu_17)
        /*002c*/ 	.word	0x00000000
.L_9:


//--------------------- .nv.info.triton_poi_fused__native_batch_norm_legit_no_training_silu_17 --------------------------
	.section	.nv.info.triton_poi_fused__native_batch_norm_legit_no_training_silu_17,"",@"SHT_CUDA_INFO"
	.sectionflags	@""
	.align	4


	//----- nvinfo : EIATTR_CUDA_API_VERSION
	.align		4
        /*0000*/ 	.byte	0x04, 0x37
        /*0002*/ 	.short	(.L_11 - .L_10)
.L_10:
        /*0004*/ 	.word	0x0000007c


	//----- nvinfo : EIATTR_KPARAM_INFO
	.align		4
.L_11:
        /*0008*/ 	.byte	0x04, 0x17
        /*000a*/ 	.short	(.L_13 - .L_12)
.L_12:
        /*000c*/ 	.word	0x00000000
        /*0010*/ 	.short	0x0007
        /*0012*/ 	.short	0x0034
        /*0014*/ 	.byte	0x00, 0xf0, 0x11, 0x00


	//----- nvinfo : EIATTR_KPARAM_INFO
	.align		4
.L_13:
        /*0018*/ 	.byte	0x04, 0x17
        /*001a*/ 	.short	(.L_15 - .L_14)
.L_14:
        /*001c*/ 	.word	0x00000000
        /*0020*/ 	.short	0x0006
        /*0022*/ 	.short	0x0030
        /*0024*/ 	.byte	0x00, 0xf0, 0x11, 0x00


	//----- nvinfo : EIATTR_KPARAM_INFO
	.align		4
.L_15:
        /*0028*/ 	.byte	0x04, 0x17
        /*002a*/ 	.short	(.L_17 - .L_16)
.L_16:
        /*002c*/ 	.word	0x00000000
        /*0030*/ 	.short	0x0005
        /*0032*/ 	.short	0x0028
        /*0034*/ 	.byte	0x00, 0xf4, 0x21, 0x00


	//----- nvinfo : EIATTR_KPARAM_INFO
	.align		4
.L_17:
        /*0038*/ 	.byte	0x04, 0x17
        /*003a*/ 	.short	(.L_19 - .L_18)
.L_18:
        /*003c*/ 	.word	0x00000000
        /*0040*/ 	.short	0x0004
        /*0042*/ 	.short	0x0020
        /*0044*/ 	.byte	0x00, 0xf4, 0x21, 0x00


	//----- nvinfo : EIATTR_KPARAM_INFO
	.align		4
.L_19:
        /*0048*/ 	.byte	0x04, 0x17
        /*004a*/ 	.short	(.L_21 - .L_20)
.L_20:
        /*004c*/ 	.word	0x00000000
        /*0050*/ 	.short	0x0003
        /*0052*/ 	.short	0x0018
        /*0054*/ 	.byte	0x00, 0xf4, 0x21, 0x00


	//----- nvinfo : EIATTR_KPARAM_INFO
	.align		4
.L_21:
        /*0058*/ 	.byte	0x04, 0x17
        /*005a*/ 	.short	(.L_23 - .L_22)
.L_22:
        /*005c*/ 	.word	0x00000000
        /*0060*/ 	.short	0x0002
        /*0062*/ 	.short	0x0010
        /*0064*/ 	.byte	0x00, 0xf4, 0x21, 0x00


	//----- nvinfo : EIATTR_KPARAM_INFO
	.align		4
.L_23:
        /*0068*/ 	.byte	0x04, 0x17
        /*006a*/ 	.short	(.L_25 - .L_24)
.L_24:
        /*006c*/ 	.word	0x00000000
        /*0070*/ 	.short	0x0001
        /*0072*/ 	.short	0x0008
        /*0074*/ 	.byte	0x00, 0xf4, 0x21, 0x00


	//----- nvinfo : EIATTR_KPARAM_INFO
	.align		4
.L_25:
        /*0078*/ 	.byte	0x04, 0x17
        /*007a*/ 	.short	(.L_27 - .L_26)
.L_26:
        /*007c*/ 	.word	0x00000000
        /*0080*/ 	.short	0x0000
        /*0082*/ 	.short	0x0000
        /*0084*/ 	.byte	0x00, 0xf4, 0x21, 0x00


	//----- nvinfo : EIATTR_SPARSE_MMA_MASK
	.align		4
.L_27:
        /*0088*/ 	.byte	0x03, 0x50
        /*008a*/ 	.short	0x0000


	//----- nvinfo : EIATTR_MAXREG_COUNT
	.align		4
        /*008c*/ 	.byte	0x03, 0x1b
        /*008e*/ 	.short	0x00ff


	//----- nvinfo : EIATTR_EXIT_INSTR_OFFSETS
	.align		4
        /*0090*/ 	.byte	0x04, 0x1c
        /*0092*/ 	.short	(.L_29 - .L_28)


	//   ....[0]....
.L_28:
        /*0094*/ 	.word	0x00001130


	//   ....[1]....
        /*0098*/ 	.word	0x00001180


	//----- nvinfo : EIATTR_REQNTID
	.align		4
.L_29:
        /*009c*/ 	.byte	0x04, 0x10
        /*009e*/ 	.short	(.L_31 - .L_30)
.L_30:
        /*00a0*/ 	.word	0x00000080
        /*00a4*/ 	.word	0x00000001
        /*00a8*/ 	.word	0x00000001


	//----- nvinfo : EIATTR_CBANK_PARAM_SIZE
	.align		4
.L_31:
        /*00ac*/ 	.byte	0x03, 0x19
        /*00ae*/ 	.short	0x0038


	//----- nvinfo : EIATTR_PARAM_CBANK
	.align		4
        /*00b0*/ 	.byte	0x04, 0x0a
        /*00b2*/ 	.short	(.L_33 - .L_32)
	.align		4
.L_32:
        /*00b4*/ 	.word	index@(.nv.constant0.triton_poi_fused__native_batch_norm_legit_no_training_silu_17)
        /*00b8*/ 	.short	0x0210
        /*00ba*/ 	.short	0x0038


	//----- nvinfo : EIATTR_SW_WAR
	.align		4
.L_33:
        /*00bc*/ 	.byte	0x04, 0x36
        /*00be*/ 	.short	(.L_35 - .L_34)
.L_34:
        /*00c0*/ 	.word	0x00000008
.L_35:


//--------------------- .nv.callgraph             --------------------------
	.section	.nv.callgraph,"",@"SHT_CUDA_CALLGRAPH"
	.align	4
	.sectionentsize	8
	.align		4
        /*0000*/ 	.word	0x00000000
	.align		4
        /*0004*/ 	.word	0xffffffff
	.align		4
        /*0008*/ 	.word	0x00000000
	.align		4
        /*000c*/ 	.word	0xfffffffe
	.align		4
        /*0010*/ 	.word	0x00000000
	.align		4
        /*0014*/ 	.word	0xfffffffd
	.align		4
        /*0018*/ 	.word	0x00000000
	.align		4
        /*001c*/ 	.word	0xfffffffc


//--------------------- .nv.constant4             --------------------------
	.section	.nv.constant4,"a",@progbits
	.align	8
	.align		8
.nv.constant4:
        /*0000*/ 	.dword	_$_str
	.align		8
        /*0008*/ 	.dword	_$_str_$_2


//--------------------- .text.triton_poi_fused__native_batch_norm_legit_no_training_silu_17 --------------------------
	.section	.text.triton_poi_fused__native_batch_norm_legit_no_training_silu_17,"ax",@progbits
	.sectionflags	@"SHF_BARRIERS=1"
	.align	128
        .global         triton_poi_fused__native_batch_norm_legit_no_training_silu_17
        .type           triton_poi_fused__native_batch_norm_legit_no_training_silu_17,@function
        .size           triton_poi_fused__native_batch_norm_legit_no_training_silu_17,(.L_x_1 - triton_poi_fused__native_batch_norm_legit_no_training_silu_17)
        .other          triton_poi_fused__native_batch_norm_legit_no_training_silu_17,@"STO_CUDA_ENTRY STV_DEFAULT"
triton_poi_fused__native_batch_norm_legit_no_training_silu_17:
.text.triton_poi_fused__native_batch_norm_legit_no_training_silu_17:
[----:B------:R-:W0:Y:S01]  /*0000*/  LDC R1, c[0x0][0x28] ;  /* 0x00000a00ff017b82 */ /* 0x000e220000000800 */
[----:B------:R-:W1:Y:S07]  /*0010*/  S2R R0, SR_CTAID.X ;  /* 0x0000000000007919 */ /* 0x000e6e0000002500 */
[----:B------:R-:W2:Y:S01]  /*0020*/  LDC.64 R12, c[0x0][0x220] ;  /* 0x00008800ff0c7b82 */ /* 0x000ea20000000a00 */
[----:B------:R-:W-:Y:S02]  /*0030*/  CS2R R4, SRZ ;  /* 0x0000000000047805 */ /* 0x000fe4000001ff00 */
[----:B------:R-:W-:Y:S01]  /*0040*/  CS2R R6, SRZ ;  /* 0x0000000000067805 */ /* 0x000fe2000001ff00 */
[----:B------:R-:W3:Y:S01]  /*0050*/  S2R R2, SR_TID.X ;  /* 0x0000000000027919 */ /* 0x000ee20000002100 */
[----:B------:R-:W-:Y:S01]  /*0060*/  ULDC.64 UR6, c[0x0][0x208] ;  /* 0x0000820000067ab9 */ /* 0x000fe20000000a00 */
[----:B------:R-:W4:Y:S02]  /*0070*/  S2R R3, SR_CTAID.Y ;  /* 0x0000000000037919 */ /* 0x000f240000002600 */
[----:B------:R-:W5:Y:S08]  /*0080*/  LDC.64 R24, c[0x0][0x210] ;  /* 0x00008400ff187b82 */ /* 0x000f700000000a00 */
[----:B------:R-:W5:Y:S01]  /*0090*/  LDC.64 R28, c[0x0][0x218] ;  /* 0x00008600ff1c7b82 */ /* 0x000f620000000a00 */
[----:B-1----:R-:W-:-:S02]  /*00a0*/  SHF.L.U32 R0, R0, 0x5, RZ ;  /* 0x0000000500007819 */ /* 0x002fc400000006ff */
[----:B---3--:R-:W-:-:S04]  /*00b0*/  SHF.L.U32 R23, R2, 0x2, RZ ;  /* 0x0000000202177819 */ /* 0x008fc800000006ff */
[----:B------:R-:W-:-:S04]  /*00c0*/  LOP3.LUT R20, R0, 0x1c, R23, 0xf8, !PT ;  /* 0x0000001c00147812 */ /* 0x000fc800078ef817 */
[C---:B------:R-:W-:Y:S01]  /*00d0*/  ISETP.GE.AND P3, PT, R20.reuse, 0x80, PT ;  /* 0x000000801400780c */ /* 0x040fe20003f66270 */
[----:B--2---:R-:W-:-:S12]  /*00e0*/  IMAD.WIDE R12, R20, 0x4, R12 ;  /* 0x00000004140c7825 */ /* 0x004fd800078e020c */
[----:B------:R1:W2:Y:S01]  /*00f0*/  @!P3 LDG.E.EL.128 R4, desc[UR6][R12.64] ;  /* 0x000000060c04b981 */ /* 0x0002a2000c2e1d00 */
[----:B------:R-:W-:Y:S02]  /*0100*/  SHF.R.U32.HI R9, RZ, 0x3, R2 ;  /* 0x00000003ff097819 */ /* 0x000fe40000011602 */
[----:B------:R-:W-:Y:S02]  /*0110*/  CS2R R10, SRZ ;  /* 0x00000000000a7805 */ /* 0x000fe4000001ff00 */
[----:B----4-:R-:W-:Y:S01]  /*0120*/  SHF.L.U32 R8, R3, 0x5, RZ ;  /* 0x0000000503087819 */ /* 0x010fe200000006ff */
[----:B0----5:R-:W-:Y:S01]  /*0130*/  IMAD.WIDE R28, R20, 0x4, R28 ;  /* 0x00000004141c7825 */ /* 0x021fe200078e021c */
[----:B------:R-:W-:-:S04]  /*0140*/  SGXT.U32 R9, R9, 0x4 ;  /* 0x000000040909781a */ /* 0x000fc80000000000 */
[----:B------:R-:W-:Y:S02]  /*0150*/  LOP3.LUT R15, R8, 0x10, R9, 0xfe, !PT ;  /* 0x00000010080f7812 */ /* 0x000fe400078efe09 */
[----:B-1----:R-:W-:Y:S02]  /*0160*/  CS2R R12, SRZ ;  /* 0x00000000000c7805 */ /* 0x002fe4000001ff00 */
[----:B------:R-:W-:Y:S02]  /*0170*/  LOP3.LUT R17, R8, R9, RZ, 0xfc, !PT ;  /* 0x0000000908117212 */ /* 0x000fe400078efcff */
[----:B------:R-:W-:Y:S02]  /*0180*/  CS2R R8, SRZ ;  /* 0x0000000000087805 */ /* 0x000fe4000001ff00 */
[----:B------:R-:W-:Y:S02]  /*0190*/  LEA R27, R15, R20, 0x7 ;  /* 0x000000140f1b7211 */ /* 0x000fe400078e38ff */
[----:B------:R-:W-:-:S02]  /*01a0*/  CS2R R14, SRZ ;  /* 0x00000000000e7805 */ /* 0x000fc4000001ff00 */
[----:B------:R-:W-:Y:S02]  /*01b0*/  LEA R17, R17, R20, 0x7 ;  /* 0x0000001411117211 */ /* 0x000fe400078e38ff */
[----:B------:R-:W-:Y:S01]  /*01c0*/  CS2R R18, SRZ ;  /* 0x0000000000127805 */ /* 0x000fe2000001ff00 */
[--C-:B------:R-:W-:Y:S01]  /*01d0*/  IMAD.WIDE R26, R27, 0x4, R24.reuse ;  /* 0x000000041b1a7825 */ /* 0x100fe200078e0218 */
[----:B------:R-:W3:Y:S03]  /*01e0*/  @!P3 LDG.E.EL.128 R12, desc[UR6][R28.64] ;  /* 0x000000061c0cb981 */ /* 0x000ee6000c2e1d00 */
[----:B------:R-:W-:Y:S01]  /*01f0*/  IMAD.WIDE R24, R17, 0x4, R24 ;  /* 0x0000000411187825 */ /* 0x000fe200078e0218 */
[----:B------:R-:W-:Y:S01]  /*0200*/  CS2R R16, SRZ ;  /* 0x0000000000107805 */ /* 0x000fe2000001ff00 */
[----:B------:R-:W3:Y:S05]  /*0210*/  @!P3 LDG.E.EL.128 R8, desc[UR6][R26.64] ;  /* 0x000000061a08b981 */ /* 0x000eea000c2e1d00 */
[----:B------:R0:W4:Y:S02]  /*0220*/  @!P3 LDG.E.EL.128 R16, desc[UR6][R24.64] ;  /* 0x000000061810b981 */ /* 0x000124000c2e1d00 */
[----:B0-----:R-:W0:Y:S01]  /*0230*/  LDC.64 R24, c[0x0][0x228] ;  /* 0x00008a00ff187b82 */ /* 0x001e220000000a00 */
[----:B--2---:R-:W-:-:S04]  /*0240*/  FADD R4, R4, 0.0010000000474974513054 ;  /* 0x3a83126f04047421 */ /* 0x004fc80000000000 */
[----:B------:R-:W1:Y:S01]  /*0250*/  MUFU.SQRT R22, R4 ;  /* 0x0000000400167308 */ /* 0x000e620000002000 */
[----:B------:R-:W-:Y:S01]  /*0260*/  FADD R5, R5, 0.0010000000474974513054 ;  /* 0x3a83126f05057421 */ /* 0x000fe20000000000 */
[----:B------:R-:W-:-:S06]  /*0270*/  FADD R6, R6, 0.0010000000474974513054 ;  /* 0x3a83126f06067421 */ /* 0x000fcc0000000000 */
[----:B------:R-:W2:Y:S08]  /*0280*/  MUFU.SQRT R5, R5 ;  /* 0x0000000500057308 */ /* 0x000eb00000002000 */
[----:B------:R-:W5:Y:S01]  /*0290*/  MUFU.SQRT R26, R6 ;  /* 0x00000006001a7308 */ /* 0x000f620000002000 */
[C---:B-1----:R-:W-:Y:S02]  /*02a0*/  FSETP.GT.AND P0, PT, R22.reuse, 8.50705917302346158658e+37, PT ;  /* 0x7e8000001600780b */ /* 0x042fe40003f04000 */
[----:B------:R-:W-:-:S02]  /*02b0*/  FSETP.GEU.AND P4, PT, R22, 1.175494350822287508e-38, PT ;  /* 0x008000001600780b */ /* 0x000fc40003f8e000 */
[C---:B--2---:R-:W-:Y:S02]  /*02c0*/  FSETP.GT.AND P1, PT, R5.reuse, 8.50705917302346158658e+37, PT ;  /* 0x7e8000000500780b */ /* 0x044fe40003f24000 */
[----:B------:R-:W-:-:S07]  /*02d0*/  FSETP.GEU.AND P5, PT, R5, 1.175494350822287508e-38, PT ;  /* 0x008000000500780b */ /* 0x000fce0003fae000 */
[----:B------:R-:W-:Y:S01]  /*02e0*/  @P0 FMUL R22, R22, 0.25 ;  /* 0x3e80000016160820 */ /* 0x000fe20000400000 */
[C---:B-----5:R-:W-:Y:S02]  /*02f0*/  FSETP.GT.AND P2, PT, R26.reuse, 8.50705917302346158658e+37, PT ;  /* 0x7e8000001a00780b */ /* 0x060fe40003f44000 */
[----:B------:R-:W-:Y:S01]  /*0300*/  FSETP.GEU.AND P6, PT, R26, 1.175494350822287508e-38, PT ;  /* 0x008000001a00780b */ /* 0x000fe20003fce000 */
[----:B------:R-:W-:Y:S01]  /*0310*/  @!P4 FMUL R22, R22, 16777216 ;  /* 0x4b8000001616c820 */ /* 0x000fe20000400000 */
[----:B------:R-:W-:Y:S01]  /*0320*/  HFMA2.MMA R4, -RZ, RZ, 1.625, 0 ;  /* 0x3e800000ff047435 */ /* 0x000fe200000001ff */
[----:B------:R-:W-:-:S04]  /*0330*/  @P1 FMUL R5, R5, 0.25 ;  /* 0x3e80000005051820 */ /* 0x000fc80000400000 */
[----:B------:R-:W1:Y:S01]  /*0340*/  MUFU.RCP R22, R22 ;  /* 0x0000001600167308 */ /* 0x000e620000001000 */
[----:B------:R-:W-:-:S03]  /*0350*/  @!P5 FMUL R5, R5, 16777216 ;  /* 0x4b8000000505d820 */ /* 0x000fc60000400000 */
[----:B------:R-:W-:Y:S01]  /*0360*/  @P2 FMUL R26, R26, 0.25 ;  /* 0x3e8000001a1a2820 */ /* 0x000fe20000400000 */
[----:B------:R-:W-:Y:S01]  /*0370*/  FSEL R27, R4, 1, P0 ;  /* 0x3f800000041b7808 */ /* 0x000fe20000000000 */
[----:B---3--:R-:W-:Y:S01]  /*0380*/  FADD R8, -R12, R8 ;  /* 0x000000080c087221 */ /* 0x008fe20000000100 */
[C---:B----4-:R-:W-:Y:S01]  /*0390*/  FADD R6, -R13.reuse, R17 ;  /* 0x000000110d067221 */ /* 0x050fe20000000100 */
[----:B------:R-:W-:Y:S01]  /*03a0*/  @!P6 FMUL R26, R26, 16777216 ;  /* 0x4b8000001a1ae820 */ /* 0x000fe20000400000 */
[----:B------:R-:W-:Y:S01]  /*03b0*/  FADD R12, -R12, R16 ;  /* 0x000000100c0c7221 */ /* 0x000fe20000000100 */
[----:B------:R-:W2:Y:S01]  /*03c0*/  MUFU.RCP R5, R5 ;  /* 0x0000000500057308 */ /* 0x000ea20000001000 */
[----:B------:R-:W3:Y:S01]  /*03d0*/  LDC.64 R16, c[0x0][0x230] ;  /* 0x00008c00ff107b82 */ /* 0x000ee20000000a00 */
[----:B------:R-:W-:Y:S01]  /*03e0*/  FADD R21, -R13, R9 ;  /* 0x000000090d157221 */ /* 0x000fe20000000100 */
[----:B------:R-:W-:-:S05]  /*03f0*/  @!P4 FMUL R27, R27, 16777216 ;  /* 0x4b8000001b1bc820 */ /* 0x000fca0000400000 */
[----:B------:R-:W4:Y:S01]  /*0400*/  MUFU.RCP R9, R26 ;  /* 0x0000001a00097308 */ /* 0x000f220000001000 */
[----:B-1----:R-:W-:Y:S01]  /*0410*/  FMUL R13, R22, R27 ;  /* 0x0000001b160d7220 */ /* 0x002fe20000400000 */
[C---:B------:R-:W-:Y:S02]  /*0420*/  FSEL R22, R4.reuse, 1, P1 ;  /* 0x3f80000004167808 */ /* 0x040fe40000800000 */
[----:B------:R-:W-:-:S03]  /*0430*/  FSEL R28, R4, 1, P2 ;  /* 0x3f800000041c7808 */ /* 0x000fc60001000000 */
[----:B------:R-:W-:Y:S02]  /*0440*/  @!P5 FMUL R22, R22, 16777216 ;  /* 0x4b8000001616d820 */ /* 0x000fe40000400000 */
[----:B------:R-:W-:Y:S02]  /*0450*/  @!P6 FMUL R28, R28, 16777216 ;  /* 0x4b8000001c1ce820 */ /* 0x000fe40000400000 */
[----:B--2---:R-:W-:Y:S02]  /*0460*/  FMUL R22, R5, R22 ;  /* 0x0000001605167220 */ /* 0x004fe40000400000 */
[----:B----4-:R-:W-:Y:S01]  /*0470*/  FMUL R5, R9, R28 ;  /* 0x0000001c09057220 */ /* 0x010fe20000400000 */
[----:B0-----:R-:W-:Y:S01]  /*0480*/  IMAD.WIDE R28, R20, 0x4, R24 ;  /* 0x00000004141c7825 */ /* 0x001fe200078e0218 */
[----:B------:R-:W-:-:S03]  /*0490*/  LOP3.LUT R25, R0, 0x1c, R23, 0xf8, !PT ;  /* 0x0000001c00197812 */ /* 0x000fc600078ef817 */
[-C--:B------:R-:W-:Y:S01]  /*04a0*/  FMUL R9, R12, R13.reuse ;  /* 0x0000000d0c097220 */ /* 0x080fe20000400000 */
[----:B------:R-:W-:Y:S01]  /*04b0*/  FMUL R13, R8, R13 ;  /* 0x0000000d080d7220 */ /* 0x000fe20000400000 */
[-C--:B------:R-:W-:Y:S01]  /*04c0*/  FMUL R6, R6, R22.reuse ;  /* 0x0000001606067220 */ /* 0x080fe20000400000 */
[----:B------:R-:W-:Y:S01]  /*04d0*/  FMUL R8, R21, R22 ;  /* 0x0000001615087220 */ /* 0x000fe20000400000 */
[----:B---3--:R-:W-:Y:S01]  /*04e0*/  IMAD.WIDE R16, R25, 0x4, R16 ;  /* 0x0000000419107825 */ /* 0x008fe200078e0210 */
[----:B------:R-:W-:Y:S02]  /*04f0*/  CS2R R20, SRZ ;  /* 0x0000000000147805 */ /* 0x000fe4000001ff00 */
[----:B------:R-:W-:Y:S02]  /*0500*/  CS2R R22, SRZ ;  /* 0x0000000000167805 */ /* 0x000fe4000001ff00 */
[----:B------:R-:W-:Y:S02]  /*0510*/  CS2R R24, SRZ ;  /* 0x0000000000187805 */ /* 0x000fe4000001ff00 */
[----:B------:R-:W-:-:S02]  /*0520*/  CS2R R26, SRZ ;  /* 0x00000000001a7805 */ /* 0x000fc4000001ff00 */
[----:B------:R-:W2:Y:S04]  /*0530*/  @!P3 LDG.E.EL.128 R20, desc[UR6][R28.64] ;  /* 0x000000061c14b981 */ /* 0x000ea8000c2e1d00 */
[----:B------:R-:W2:Y:S01]  /*0540*/  @!P3 LDG.E.EL.128 R24, desc[UR6][R16.64] ;  /* 0x000000061018b981 */ /* 0x000ea2000c2e1d00 */
[----:B------:R-:W-:-:S04]  /*0550*/  FADD R7, R7, 0.0010000000474974513054 ;  /* 0x3a83126f07077421 */ /* 0x000fc80000000000 */
[----:B------:R-:W0:Y:S02]  /*0560*/  MUFU.SQRT R12, R7 ;  /* 0x00000007000c7308 */ /* 0x000e240000002000 */
[C---:B0-----:R-:W-:Y:S02]  /*0570*/  FSETP.GT.AND P0, PT, R12.reuse, 8.50705917302346158658e+37, PT ;  /* 0x7e8000000c00780b */ /* 0x041fe40003f04000 */
[----:B------:R-:W-:-:S11]  /*0580*/  FSETP.GEU.AND P1, PT, R12, 1.175494350822287508e-38, PT ;  /* 0x008000000c00780b */ /* 0x000fd60003f2e000 */
[----:B------:R-:W-:-:S04]  /*0590*/  @P0 FMUL R12, R12, 0.25 ;  /* 0x3e8000000c0c0820 */ /* 0x000fc80000400000 */
[----:B------:R-:W-:Y:S01]  /*05a0*/  @!P1 FMUL R12, R12, 16777216 ;  /* 0x4b8000000c0c9820 */ /* 0x000fe20000400000 */
[C---:B------:R-:W-:Y:S01]  /*05b0*/  FADD R19, -R15.reuse, R19 ;  /* 0x000000130f137221 */ /* 0x040fe20000000100 */
[----:B------:R-:W-:Y:S01]  /*05c0*/  FADD R11, -R15, R11 ;  /* 0x0000000b0f0b7221 */ /* 0x000fe20000000100 */
[----:B------:R-:W0:Y:S01]  /*05d0*/  S2UR UR5, SR_CgaCtaId ;  /* 0x00000000000579c3 */ /* 0x000e220000008800 */
[----:B------:R-:W-:Y:S02]  /*05e0*/  UMOV UR4, 0x400 ;  /* 0x0000040000047882 */ /* 0x000fe40000000000 */
[----:B0-----:R-:W-:Y:S01]  /*05f0*/  UPRMT UR4, UR5, 0x654, UR4 ;  /* 0x0000065405047896 */ /* 0x001fe20008000004 */
[-CC-:B--2---:R-:W-:Y:S01]  /*0600*/  FFMA R9, R9, R20.reuse, R24.reuse ;  /* 0x0000001409097223 */ /* 0x184fe20000000018 */
[----:B------:R-:W-:Y:S01]  /*0610*/  FFMA R13, R13, R20, R24 ;  /* 0x000000140d0d7223 */ /* 0x000fe20000000018 */
[----:B------:R-:W-:-:S04]  /*0620*/  FADD R20, -R14, R18 ;  /* 0x000000120e147221 */ /* 0x000fc80000000100 */
[----:B------:R-:W-:Y:S01]  /*0630*/  FMUL R17, R20, R5 ;  /* 0x0000000514117220 */ /* 0x000fe20000400000 */
[----:B------:R-:W-:Y:S01]  /*0640*/  FFMA R7, R6, R21, R25 ;  /* 0x0000001506077223 */ /* 0x000fe20000000019 */
[----:B------:R-:W-:Y:S02]  /*0650*/  FADD R24, RZ, -R9 ;  /* 0x80000009ff187221 */ /* 0x000fe40000000000 */
[----:B------:R-:W-:Y:S02]  /*0660*/  FFMA R6, R17, R22, R26 ;  /* 0x0000001611067223 */ /* 0x000fe4000000001a */
[----:B------:R-:W0:Y:S01]  /*0670*/  MUFU.RCP R17, R12 ;  /* 0x0000000c00117308 */ /* 0x000e220000001000 */
[----:B------:R-:W-:Y:S01]  /*0680*/  FMUL R18, R24, 1.4426950216293334961 ;  /* 0x3fb8aa3b18127820 */ /* 0x000fe20000400000 */
[----:B------:R-:W-:Y:S01]  /*0690*/  FADD R16, RZ, -R7 ;  /* 0x80000007ff107221 */ /* 0x000fe20000000000 */
[----:B------:R-:W-:Y:S01]  /*06a0*/  FSEL R24, R4, 1, P0 ;  /* 0x3f80000004187808 */ /* 0x000fe20000000000 */
[----:B------:R-:W-:-:S02]  /*06b0*/  FADD R20, -R14, R10 ;  /* 0x0000000a0e147221 */ /* 0x000fc40000000100 */
[----:B------:R-:W-:Y:S01]  /*06c0*/  FSETP.GEU.AND P3, PT, R18, -126, PT ;  /* 0xc2fc00001200780b */ /* 0x000fe20003f6e000 */
[----:B------:R-:W-:Y:S01]  /*06d0*/  FMUL R16, R16, 1.4426950216293334961 ;  /* 0x3fb8aa3b10107820 */ /* 0x000fe20000400000 */
[----:B------:R-:W-:Y:S01]  /*06e0*/  @!P1 FMUL R24, R24, 16777216 ;  /* 0x4b80000018189820 */ /* 0x000fe20000400000 */
[----:B------:R-:W-:Y:S01]  /*06f0*/  FADD R14, RZ, -R6 ;  /* 0x80000006ff0e7221 */ /* 0x000fe20000000000 */
[----:B------:R-:W-:Y:S02]  /*0700*/  FMUL R5, R20, R5 ;  /* 0x0000000514057220 */ /* 0x000fe40000400000 */
[----:B------:R-:W-:Y:S01]  /*0710*/  FSETP.GEU.AND P4, PT, R16, -126, PT ;  /* 0xc2fc00001000780b */ /* 0x000fe20003f8e000 */
[----:B------:R-:W-:Y:S01]  /*0720*/  FMUL R14, R14, 1.4426950216293334961 ;  /* 0x3fb8aa3b0e0e7820 */ /* 0x000fe20000400000 */
[----:B0-----:R-:W-:Y:S01]  /*0730*/  FMUL R20, R17, R24 ;  /* 0x0000001811147220 */ /* 0x001fe20000400000 */
[----:B------:R-:W-:Y:S01]  /*0740*/  FFMA R8, R8, R21, R25 ;  /* 0x0000001508087223 */ /* 0x000fe20000000019 */
[----:B------:R-:W-:-:S02]  /*0750*/  FADD R21, RZ, -R13 ;  /* 0x8000000dff157221 */ /* 0x000fc40000000000 */
[----:B------:R-:W-:Y:S01]  /*0760*/  FMUL R24, R19, R20 ;  /* 0x0000001413187220 */ /* 0x000fe20000400000 */
[----:B------:R-:W-:Y:S01]  /*0770*/  @!P3 FMUL R18, R18, 0.5 ;  /* 0x3f0000001212b820 */ /* 0x000fe20000400000 */
[----:B------:R-:W-:Y:S01]  /*0780*/  FSETP.GEU.AND P5, PT, R14, -126, PT ;  /* 0xc2fc00000e00780b */ /* 0x000fe20003fae000 */
[----:B------:R-:W-:Y:S01]  /*0790*/  FFMA R22, R5, R22, R26 ;  /* 0x0000001605167223 */ /* 0x000fe2000000001a */
[----:B------:R-:W-:Y:S01]  /*07a0*/  FADD R17, RZ, -R8 ;  /* 0x80000008ff117221 */ /* 0x000fe20000000000 */
[-C--:B------:R-:W-:Y:S01]  /*07b0*/  FFMA R5, R24, R23.reuse, R27 ;  /* 0x0000001718057223 */ /* 0x080fe2000000001b */
[----:B------:R-:W-:Y:S01]  /*07c0*/  FMUL R20, R11, R20 ;  /* 0x000000140b147220 */ /* 0x000fe20000400000 */
[----:B------:R-:W0:Y:S01]  /*07d0*/  MUFU.EX2 R10, R18 ;  /* 0x00000012000a7308 */ /* 0x000e220000000800 */
[----:B------:R-:W-:Y:S01]  /*07e0*/  FMUL R12, R21, 1.4426950216293334961 ;  /* 0x3fb8aa3b150c7820 */ /* 0x000fe20000400000 */
[----:B------:R-:W-:Y:S01]  /*07f0*/  FMUL R17, R17, 1.4426950216293334961 ;  /* 0x3fb8aa3b11117820 */ /* 0x000fe20000400000 */
[----:B------:R-:W-:Y:S01]  /*0800*/  @!P4 FMUL R16, R16, 0.5 ;  /* 0x3f0000001010c820 */ /* 0x000fe20000400000 */
[----:B------:R-:W-:Y:S01]  /*0810*/  FADD R11, RZ, -R5 ;  /* 0x80000005ff0b7221 */ /* 0x000fe20000000000 */
[----:B------:R-:W-:Y:S01]  /*0820*/  FFMA R23, R20, R23, R27 ;  /* 0x0000001714177223 */ /* 0x000fe2000000001b */
[----:B------:R-:W-:Y:S01]  /*0830*/  FSETP.GEU.AND P6, PT, R12, -126, PT ;  /* 0xc2fc00000c00780b */ /* 0x000fe20003fce000 */
[----:B------:R-:W-:Y:S01]  /*0840*/  FADD R15, RZ, -R22 ;  /* 0x80000016ff0f7221 */ /* 0x000fe20000000000 */
[----:B------:R-:W-:Y:S01]  /*0850*/  FSETP.GEU.AND P0, PT, R17, -126, PT ;  /* 0xc2fc00001100780b */ /* 0x000fe20003f0e000 */
[----:B------:R-:W-:Y:S01]  /*0860*/  FMUL R26, R11, 1.4426950216293334961 ;  /* 0x3fb8aa3b0b1a7820 */ /* 0x000fe20000400000 */
[----:B------:R-:W-:Y:S01]  /*0870*/  FADD R11, RZ, -R23 ;  /* 0x80000017ff0b7221 */ /* 0x000fe20000000000 */
[----:B------:R-:W1:Y:S01]  /*0880*/  MUFU.EX2 R16, R16 ;  /* 0x0000001000107308 */ /* 0x000e620000000800 */
[----:B------:R-:W-:Y:S01]  /*0890*/  FMUL R15, R15, 1.4426950216293334961 ;  /* 0x3fb8aa3b0f0f7820 */ /* 0x000fe20000400000 */
[----:B------:R-:W-:Y:S01]  /*08a0*/  @!P5 FMUL R14, R14, 0.5 ;  /* 0x3f0000000e0ed820 */ /* 0x000fe20000400000 */
[----:B------:R-:W-:Y:S01]  /*08b0*/  FMUL R11, R11, 1.4426950216293334961 ;  /* 0x3fb8aa3b0b0b7820 */ /* 0x000fe20000400000 */
[----:B------:R-:W-:Y:S01]  /*08c0*/  FSETP.GEU.AND P2, PT, R26, -126, PT ;  /* 0xc2fc00001a00780b */ /* 0x000fe20003f4e000 */
[----:B0-----:R-:W-:Y:S01]  /*08d0*/  @!P3 FMUL R10, R10, R10 ;  /* 0x0000000a0a0ab220 */ /* 0x001fe20000400000 */
[----:B------:R-:W-:-:S02]  /*08e0*/  FSETP.GEU.AND P1, PT, R15, -126, PT ;  /* 0xc2fc00000f00780b */ /* 0x000fc40003f2e000 */
[----:B------:R-:W0:Y:S01]  /*08f0*/  MUFU.EX2 R14, R14 ;  /* 0x0000000e000e7308 */ /* 0x000e220000000800 */
[----:B------:R-:W-:Y:S01]  /*0900*/  FSETP.GEU.AND P3, PT, R11, -126, PT ;  /* 0xc2fc00000b00780b */ /* 0x000fe20003f6e000 */
[----:B------:R-:W-:Y:S01]  /*0910*/  @!P6 FMUL R12, R12, 0.5 ;  /* 0x3f0000000c0ce820 */ /* 0x000fe20000400000 */
[----:B------:R-:W-:Y:S01]  /*0920*/  @!P0 FMUL R17, R17, 0.5 ;  /* 0x3f00000011118820 */ /* 0x000fe20000400000 */
[----:B-1----:R-:W-:-:S04]  /*0930*/  @!P4 FMUL R16, R16, R16 ;  /* 0x000000101010c220 */ /* 0x002fc80000400000 */
[----:B------:R-:W1:Y:S01]  /*0940*/  MUFU.EX2 R12, R12 ;  /* 0x0000000c000c7308 */ /* 0x000e620000000800 */
[----:B------:R-:W-:Y:S02]  /*0950*/  @!P2 FMUL R26, R26, 0.5 ;  /* 0x3f0000001a1aa820 */ /* 0x000fe40000400000 */
[----:B------:R-:W-:Y:S01]  /*0960*/  @!P1 FMUL R15, R15, 0.5 ;  /* 0x3f0000000f0f9820 */ /* 0x000fe20000400000 */
[----:B------:R-:W-:-:S04]  /*0970*/  FADD R16, R16, 1 ;  /* 0x3f80000010107421 */ /* 0x000fc80000000000 */
[----:B------:R-:W2:Y:S01]  /*0980*/  MUFU.EX2 R17, R17 ;  /* 0x0000001100117308 */ /* 0x000ea20000000800 */
[----:B------:R-:W-:Y:S01]  /*0990*/  @!P3 FMUL R11, R11, 0.5 ;  /* 0x3f0000000b0bb820 */ /* 0x000fe20000400000 */
[----:B0-----:R-:W-:Y:S01]  /*09a0*/  @!P5 FMUL R14, R14, R14 ;  /* 0x0000000e0e0ed220 */ /* 0x001fe20000400000 */
[----:B------:R-:W-:Y:S01]  /*09b0*/  FSETP.GT.AND P5, PT, R16, 8.50705917302346158658e+37, PT ;  /* 0x7e8000001000780b */ /* 0x000fe20003fa4000 */
[----:B------:R-:W-:-:S04]  /*09c0*/  FADD R21, R10, 1 ;  /* 0x3f8000000a157421 */ /* 0x000fc80000000000 */
[----:B------:R-:W0:Y:S01]  /*09d0*/  MUFU.EX2 R18, R15 ;  /* 0x0000000f00127308 */ /* 0x000e220000000800 */
[----:B------:R-:W-:Y:S01]  /*09e0*/  FADD R14, R14, 1 ;  /* 0x3f8000000e0e7421 */ /* 0x000fe20000000000 */
[----:B------:R-:W-:-:S06]  /*09f0*/  FSETP.GT.AND P4, PT, R21, 8.50705917302346158658e+37, PT ;  /* 0x7e8000001500780b */ /* 0x000fcc0003f84000 */
[----:B------:R-:W3:Y:S01]  /*0a00*/  MUFU.EX2 R26, R26 ;  /* 0x0000001a001a7308 */ /* 0x000ee20000000800 */
[----:B-1----:R-:W-:-:S07]  /*0a10*/  @!P6 FMUL R12, R12, R12 ;  /* 0x0000000c0c0ce220 */ /* 0x002fce0000400000 */
[----:B------:R-:W1:Y:S01]  /*0a20*/  MUFU.EX2 R15, R11 ;  /* 0x0000000b000f7308 */ /* 0x000e620000000800 */
[----:B--2---:R-:W-:Y:S01]  /*0a30*/  @!P0 FMUL R17, R17, R17 ;  /* 0x0000001111118220 */ /* 0x004fe20000400000 */
[----:B------:R-:W-:Y:S01]  /*0a40*/  FSETP.GT.AND P6, PT, R14, 8.50705917302346158658e+37, PT ;  /* 0x7e8000000e00780b */ /* 0x000fe20003fc4000 */
[----:B------:R-:W-:Y:S01]  /*0a50*/  FADD R10, R12, 1 ;  /* 0x3f8000000c0a7421 */ /* 0x000fe20000000000 */
[----:B------:R-:W-:Y:S02]  /*0a60*/  SHF.R.U32.HI R19, RZ, 0x3, R2 ;  /* 0x00000003ff137819 */ /* 0x000fe40000011602 */
[----:B------:R-:W-:Y:S01]  /*0a70*/  SHF.L.U32 R24, R2, 0x7, RZ ;  /* 0x0000000702187819 */ /* 0x000fe200000006ff */
[----:B------:R-:W-:Y:S01]  /*0a80*/  FADD R12, R17, 1 ;  /* 0x3f800000110c7421 */ /* 0x000fe20000000000 */
[----:B------:R-:W-:Y:S01]  /*0a90*/  @P5 FMUL R16, R16, 0.25 ;  /* 0x3e80000010105820 */ /* 0x000fe20000400000 */
[----:B------:R-:W-:Y:S02]  /*0aa0*/  SGXT.U32 R19, R19, 0x4 ;  /* 0x000000041313781a */ /* 0x000fe40000000000 */
[----:B------:R-:W-:Y:S01]  /*0ab0*/  LOP3.LUT R24, R24, 0x380, RZ, 0xc0, !PT ;  /* 0x0000038018187812 */ /* 0x000fe200078ec0ff */
[----:B0-----:R-:W-:Y:S01]  /*0ac0*/  @!P1 FMUL R18, R18, R18 ;  /* 0x0000001212129220 */ /* 0x001fe20000400000 */
[----:B------:R-:W-:Y:S01]  /*0ad0*/  FSETP.GT.AND P0, PT, R10, 8.50705917302346158658e+37, PT ;  /* 0x7e8000000a00780b */ /* 0x000fe20003f04000 */
[----:B---3--:R-:W-:Y:S01]  /*0ae0*/  @!P2 FMUL R26, R26, R26 ;  /* 0x0000001a1a1aa220 */ /* 0x008fe20000400000 */
[----:B-1----:R-:W-:Y:S01]  /*0af0*/  @!P3 FMUL R15, R15, R15 ;  /* 0x0000000f0f0fb220 */ /* 0x002fe20000400000 */
[----:B------:R0:W-:Y:S01]  /*0b00*/  MUFU.RCP R20, R16 ;  /* 0x0000001000147308 */ /* 0x0001e20000001000 */
[----:B------:R-:W-:-:S02]  /*0b10*/  FSETP.GT.AND P1, PT, R12, 8.50705917302346158658e+37, PT ;  /* 0x7e8000000c00780b */ /* 0x000fc40003f24000 */
[C---:B------:R-:W-:Y:S02]  /*0b20*/  LOP3.LUT R19, R24.reuse, R19, RZ, 0xfc, !PT ;  /* 0x0000001318137212 */ /* 0x040fe400078efcff */
[C---:B------:R-:W-:Y:S02]  /*0b30*/  LEA.HI R28, R24.reuse, UR4, RZ, 0x1f ;  /* 0x00000004181c7c11 */ /* 0x040fe4000f8ff8ff */
[C---:B------:R-:W-:Y:S02]  /*0b40*/  LOP3.LUT R17, R24.reuse, 0x40, RZ, 0xfc, !PT ;  /* 0x0000004018117812 */ /* 0x040fe400078efcff */
[C---:B0-----:R-:W-:Y:S01]  /*0b50*/  LOP3.LUT R16, R24.reuse, 0x20, RZ, 0xfc, !PT ;  /* 0x0000002018107812 */ /* 0x041fe200078efcff */
[----:B------:R-:W-:Y:S01]  /*0b60*/  @P4 FMUL R21, R21, 0.25 ;  /* 0x3e80000015154820 */ /* 0x000fe20000400000 */
[----:B------:R-:W-:Y:S01]  /*0b70*/  LOP3.LUT R24, R24, 0x60, RZ, 0xfc, !PT ;  /* 0x0000006018187812 */ /* 0x000fe200078efcff */
[----:B------:R-:W-:Y:S01]  /*0b80*/  FADD R26, R26, 1 ;  /* 0x3f8000001a1a7421 */ /* 0x000fe20000000000 */
[----:B------:R-:W-:Y:S01]  /*0b90*/  FADD R15, R15, 1 ;  /* 0x3f8000000f0f7421 */ /* 0x000fe20000000000 */
[----:B------:R-:W-:Y:S01]  /*0ba0*/  FADD R18, R18, 1 ;  /* 0x3f80000012127421 */ /* 0x000fe20000000000 */
[----:B------:R-:W-:Y:S01]  /*0bb0*/  @P6 FMUL R14, R14, 0.25 ;  /* 0x3e8000000e0e6820 */ /* 0x000fe20000400000 */
[----:B------:R-:W-:-:S02]  /*0bc0*/  LEA.HI R25, R24, UR4, RZ, 0x1f ;  /* 0x0000000418197c11 */ /* 0x000fc4000f8ff8ff */
[----:B------:R-:W-:Y:S01]  /*0bd0*/  FSEL R24, R4, 1, P4 ;  /* 0x3f80000004187808 */ /* 0x000fe20002000000 */
[----:B------:R-:W0:Y:S01]  /*0be0*/  MUFU.RCP R21, R21 ;  /* 0x0000001500157308 */ /* 0x000e220000001000 */
[----:B------:R-:W-:Y:S02]  /*0bf0*/  FSETP.GT.AND P3, PT, R26, 8.50705917302346158658e+37, PT ;  /* 0x7e8000001a00780b */ /* 0x000fe40003f64000 */
[----:B------:R-:W-:Y:S02]  /*0c00*/  FSETP.GT.AND P4, PT, R15, 8.50705917302346158658e+37, PT ;  /* 0x7e8000000f00780b */ /* 0x000fe40003f84000 */
[----:B------:R-:W-:Y:S01]  /*0c10*/  FSETP.GT.AND P2, PT, R18, 8.50705917302346158658e+37, PT ;  /* 0x7e8000001200780b */ /* 0x000fe20003f44000 */
[----:B------:R-:W-:Y:S01]  /*0c20*/  @P0 FMUL R10, R10, 0.25 ;  /* 0x3e8000000a0a0820 */ /* 0x000fe20000400000 */
[----:B------:R-:W-:Y:S01]  /*0c30*/  @P1 FMUL R12, R12, 0.25 ;  /* 0x3e8000000c0c1820 */ /* 0x000fe20000400000 */
[----:B------:R-:W1:Y:S01]  /*0c40*/  MUFU.RCP R14, R14 ;  /* 0x0000000e000e7308 */ /* 0x000e620000001000 */
[----:B------:R-:W-:-:S02]  /*0c50*/  LEA R11, R19, R28, 0x2 ;  /* 0x0000001c130b7211 */ /* 0x000fc400078e10ff */
[----:B------:R-:W-:Y:S02]  /*0c60*/  LEA.HI R16, R16, UR4, RZ, 0x1f ;  /* 0x0000000410107c11 */ /* 0x000fe4000f8ff8ff */
[----:B------:R-:W-:Y:S02]  /*0c70*/  LEA.HI R28, R17, UR4, RZ, 0x1f ;  /* 0x00000004111c7c11 */ /* 0x000fe4000f8ff8ff */
[C---:B------:R-:W-:Y:S01]  /*0c80*/  LEA R16, R19.reuse, R16, 0x2 ;  /* 0x0000001013107211 */ /* 0x040fe200078e10ff */
[----:B------:R-:W2:Y:S01]  /*0c90*/  MUFU.RCP R10, R10 ;  /* 0x0000000a000a7308 */ /* 0x000ea20000001000 */
[C---:B------:R-:W-:Y:S01]  /*0ca0*/  LEA R17, R19.reuse, R28, 0x2 ;  /* 0x0000001c13117211 */ /* 0x040fe200078e10ff */
[----:B------:R-:W-:Y:S01]  /*0cb0*/  @P3 FMUL R26, R26, 0.25 ;  /* 0x3e8000001a1a3820 */ /* 0x000fe20000400000 */
[----:B------:R-:W-:Y:S01]  /*0cc0*/  LEA R19, R19, R25, 0x2 ;  /* 0x0000001913137211 */ /* 0x000fe200078e10ff */
[----:B------:R-:W-:Y:S01]  /*0cd0*/  @P4 FMUL R15, R15, 0.25 ;  /* 0x3e8000000f0f4820 */ /* 0x000fe20000400000 */
[----:B------:R-:W-:-:S03]  /*0ce0*/  FSEL R25, R4, 1, P5 ;  /* 0x3f80000004197808 */ /* 0x000fc60002800000 */
[----:B------:R-:W3:Y:S01]  /*0cf0*/  MUFU.RCP R12, R12 ;  /* 0x0000000c000c7308 */ /* 0x000ee20000001000 */
[----:B------:R-:W-:Y:S01]  /*0d00*/  @P2 FMUL R18, R18, 0.25 ;  /* 0x3e80000012122820 */ /* 0x000fe20000400000 */
[----:B------:R-:W-:Y:S01]  /*0d10*/  FSEL R27, R4, 1, P6 ;  /* 0x3f800000041b7808 */ /* 0x000fe20003000000 */
[----:B0-----:R-:W-:Y:S01]  /*0d20*/  FMUL R24, R21, R24 ;  /* 0x0000001815187220 */ /* 0x001fe20000400000 */
[----:B------:R-:W-:-:S04]  /*0d30*/  FMUL R20, R20, R25 ;  /* 0x0000001914147220 */ /* 0x000fc80000400000 */
[----:B------:R-:W0:Y:S01]  /*0d40*/  MUFU.RCP R21, R26 ;  /* 0x0000001a00157308 */ /* 0x000e220000001000 */
[----:B-1----:R-:W-:Y:S01]  /*0d50*/  FMUL R25, R14, R27 ;  /* 0x0000001b0e197220 */ /* 0x002fe20000400000 */
[C---:B------:R-:W-:Y:S02]  /*0d60*/  FSEL R27, R4.reuse, 1, P0 ;  /* 0x3f800000041b7808 */ /* 0x040fe40000000000 */
[----:B------:R-:W-:-:S04]  /*0d70*/  FSEL R29, R4, 1, P1 ;  /* 0x3f800000041d7808 */ /* 0x000fc80000800000 */
[----:B------:R-:W1:Y:S01]  /*0d80*/  MUFU.RCP R15, R15 ;  /* 0x0000000f000f7308 */ /* 0x000e620000001000 */
[----:B--2---:R-:W-:Y:S01]  /*0d90*/  FMUL R10, R10, R27 ;  /* 0x0000001b0a0a7220 */ /* 0x004fe20000400000 */
[----:B---3--:R-:W-:-:S06]  /*0da0*/  FMUL R27, R12, R29 ;  /* 0x0000001d0c1b7220 */ /* 0x008fcc0000400000 */
[----:B------:R-:W2:Y:S01]  /*0db0*/  MUFU.RCP R18, R18 ;  /* 0x0000001200127308 */ /* 0x000ea20000001000 */
[C---:B------:R-:W-:Y:S02]  /*0dc0*/  FSEL R12, R4.reuse, 1, P3 ;  /* 0x3f800000040c7808 */ /* 0x040fe40001800000 */
[C---:B------:R-:W-:Y:S02]  /*0dd0*/  FSEL R14, R4.reuse, 1, P4 ;  /* 0x3f800000040e7808 */ /* 0x040fe40002000000 */
[----:B------:R-:W-:Y:S01]  /*0de0*/  FSEL R29, R4, 1, P2 ;  /* 0x3f800000041d7808 */ /* 0x000fe20001000000 */
[----:B0-----:R-:W-:Y:S01]  /*0df0*/  FMUL R4, R21, R12 ;  /* 0x0000000c15047220 */ /* 0x001fe20000400000 */
[----:B------:R-:W-:Y:S01]  /*0e00*/  FMUL R24, R9, R24 ;  /* 0x0000001809187220 */ /* 0x000fe20000400000 */
[----:B-1----:R-:W-:Y:S01]  /*0e10*/  FMUL R12, R15, R14 ;  /* 0x0000000e0f0c7220 */ /* 0x002fe20000400000 */
[----:B------:R-:W-:Y:S01]  /*0e20*/  FMUL R7, R7, R20 ;  /* 0x0000001407077220 */ /* 0x000fe20000400000 */
[----:B------:R-:W-:Y:S01]  /*0e30*/  FMUL R14, R6, R25 ;  /* 0x00000019060e7220 */ /* 0x000fe20000400000 */
[----:B------:R-:W-:Y:S01]  /*0e40*/  FMUL R27, R8, R27 ;  /* 0x0000001b081b7220 */ /* 0x000fe20000400000 */
[----:B------:R-:W-:Y:S01]  /*0e50*/  FMUL R8, R5, R4 ;  /* 0x0000000405087220 */ /* 0x000fe20000400000 */
[----:B--2---:R-:W-:Y:S01]  /*0e60*/  FMUL R29, R18, R29 ;  /* 0x0000001d121d7220 */ /* 0x004fe20000400000 */
[----:B------:R-:W-:Y:S01]  /*0e70*/  FMUL R18, R13, R10 ;  /* 0x0000000a0d127220 */ /* 0x000fe20000400000 */
[----:B------:R-:W-:Y:S01]  /*0e80*/  STS [R11], R24 ;  /* 0x000000180b007388 */ /* 0x000fe20000000800 */
[----:B------:R-:W-:Y:S01]  /*0e90*/  FMUL R20, R23, R12 ;  /* 0x0000000c17147220 */ /* 0x000fe20000400000 */
[----:B------:R-:W-:-:S02]  /*0ea0*/  FMUL R22, R22, R29 ;  /* 0x0000001d16167220 */ /* 0x000fc40000400000 */
[----:B------:R-:W-:Y:S04]  /*0eb0*/  STS [R16+0x80], R7 ;  /* 0x0000800710007388 */ /* 0x000fe80000000800 */
[----:B------:R-:W-:Y:S04]  /*0ec0*/  STS [R17+0x100], R14 ;  /* 0x0001000e11007388 */ /* 0x000fe80000000800 */
[----:B------:R0:W-:Y:S04]  /*0ed0*/  STS [R19+0x180], R8 ;  /* 0x0001800813007388 */ /* 0x0001e80000000800 */
[----:B------:R1:W-:Y:S04]  /*0ee0*/  STS [R11+0x40], R18 ;  /* 0x000040120b007388 */ /* 0x0003e80000000800 */
[----:B------:R-:W-:Y:S04]  /*0ef0*/  STS [R16+0xc0], R27 ;  /* 0x0000c01b10007388 */ /* 0x000fe80000000800 */
[----:B------:R-:W-:Y:S04]  /*0f00*/  STS [R17+0x140], R22 ;  /* 0x0001401611007388 */ /* 0x000fe80000000800 */
[----:B------:R-:W-:Y:S01]  /*0f10*/  STS [R19+0x1c0], R20 ;  /* 0x0001c01413007388 */ /* 0x000fe20000000800 */
[----:B------:R-:W-:-:S02]  /*0f20*/  SHF.L.U32 R6, R2, 0x1, RZ ;  /* 0x0000000102067819 */ /* 0x000fc400000006ff */
[----:B------:R-:W-:Y:S02]  /*0f30*/  SHF.L.U32 R10, R2, 0x2, RZ ;  /* 0x00000002020a7819 */ /* 0x000fe400000006ff */
[----:B------:R-:W-:Y:S02]  /*0f40*/  LOP3.LUT R6, R6, 0xf0, RZ, 0xc0, !PT ;  /* 0x000000f006067812 */ /* 0x000fe400078ec0ff */
[----:B------:R-:W-:Y:S02]  /*0f50*/  LOP3.LUT R10, R10, 0x1fc, RZ, 0xc0, !PT ;  /* 0x000001fc0a0a7812 */ /* 0x000fe400078ec0ff */
[----:B------:R-:W-:-:S04]  /*0f60*/  IADD3 R5, R6, UR4, RZ ;  /* 0x0000000406057c10 */ /* 0x000fc8000fffe0ff */
[----:B------:R-:W-:Y:S01]  /*0f70*/  LEA R5, R10, R5, 0x2 ;  /* 0x000000050a057211 */ /* 0x000fe200078e10ff */
[----:B------:R-:W-:Y:S01]  /*0f80*/  BAR.SYNC.DEFER_BLOCKING 0x0 ;  /* 0x0000000000007b1d */ /* 0x000fe20000010000 */
[----:B------:R-:W-:Y:S02]  /*0f90*/  SHF.L.U32 R9, R3, 0x5, RZ ;  /* 0x0000000503097819 */ /* 0x000fe400000006ff */
[----:B------:R-:W-:Y:S02]  /*0fa0*/  SHF.L.U32 R12, R2, 0x2, RZ ;  /* 0x00000002020c7819 */ /* 0x000fe400000006ff */
[----:B------:R-:W-:Y:S02]  /*0fb0*/  SHF.R.S32.HI R13, RZ, 0x1a, R3 ;  /* 0x0000001aff0d7819 */ /* 0x000fe40000011403 */
[----:B------:R-:W-:Y:S02]  /*0fc0*/  LOP3.LUT R3, R9, 0x1c, R12, 0xf8, !PT ;  /* 0x0000001c09037812 */ /* 0x000fe400078ef80c */
[----:B------:R-:W-:Y:S01]  /*0fd0*/  SGXT R12, R13, 0x1 ;  /* 0x000000010d0c781a */ /* 0x000fe20000000200 */
[----:B0-----:R-:W0:Y:S01]  /*0fe0*/  LDC.64 R8, c[0x0][0x238] ;  /* 0x00008e00ff087b82 */ /* 0x001e220000000a00 */
[----:B------:R-:W2:Y:S02]  /*0ff0*/  LDS.128 R4, [R5] ;  /* 0x0000000005047984 */ /* 0x000ea40000000c00 */
[----:B------:R-:W-:-:S02]  /*1000*/  LEA.HI R12, R12, R3, RZ, 0x8 ;  /* 0x000000030c0c7211 */ /* 0x000fc400078f40ff */
[----:B------:R-:W-:Y:S02]  /*1010*/  SHF.R.U32.HI R15, RZ, 0x3, R2 ;  /* 0x00000003ff0f7819 */ /* 0x000fe40000011602 */
[C---:B------:R-:W-:Y:S02]  /*1020*/  SHF.L.U32 R2, R12.reuse, 0x7, RZ ;  /* 0x000000070c027819 */ /* 0x040fe400000006ff */
[----:B------:R-:W-:Y:S02]  /*1030*/  SGXT.U32 R15, R15, 0x4 ;  /* 0x000000040f0f781a */ /* 0x000fe40000000000 */
[----:B------:R-:W-:Y:S02]  /*1040*/  LOP3.LUT R12, R12, 0xffffff00, RZ, 0xc0, !PT ;  /* 0xffffff000c0c7812 */ /* 0x000fe400078ec0ff */
[----:B-1----:R-:W-:Y:S02]  /*1050*/  LOP3.LUT R11, R2, 0xffff8000, RZ, 0xc0, !PT ;  /* 0xffff8000020b7812 */ /* 0x002fe400078ec0ff */
[----:B------:R-:W-:-:S02]  /*1060*/  LOP3.LUT R2, R0, R15, RZ, 0xfc, !PT ;  /* 0x0000000f00027212 */ /* 0x000fc400078efcff */
[----:B------:R-:W-:Y:S02]  /*1070*/  LOP3.LUT R0, R0, 0x10, R15, 0xfe, !PT ;  /* 0x0000001000007812 */ /* 0x000fe400078efe0f */
[----:B------:R-:W-:Y:S02]  /*1080*/  IADD3 R11, R11, R3, -R12 ;  /* 0x000000030b0b7210 */ /* 0x000fe40007ffe80c */
[----:B------:R-:W-:Y:S02]  /*1090*/  LOP3.LUT R13, R10, 0x200, RZ, 0xfc, !PT ;  /* 0x000002000a0d7812 */ /* 0x000fe400078efcff */
[----:B------:R-:W-:Y:S02]  /*10a0*/  ISETP.GE.AND P0, PT, R2, 0x80, PT ;  /* 0x000000800200780c */ /* 0x000fe40003f06270 */
[----:B------:R-:W-:Y:S02]  /*10b0*/  ISETP.GE.AND P1, PT, R0, 0x80, PT ;  /* 0x000000800000780c */ /* 0x000fe40003f26270 */
[----:B------:R-:W-:-:S02]  /*10c0*/  LEA R3, R2, R11, 0x8 ;  /* 0x0000000b02037211 */ /* 0x000fc400078e40ff */
[----:B------:R-:W-:-:S03]  /*10d0*/  SHF.R.U32.HI R13, RZ, 0x1, R13 ;  /* 0x00000001ff0d7819 */ /* 0x000fc6000001160d */
[----:B0-----:R-:W-:Y:S01]  /*10e0*/  IMAD.WIDE R2, R3, 0x4, R8 ;  /* 0x0000000403027825 */ /* 0x001fe200078e0208 */
[----:B------:R-:W-:-:S04]  /*10f0*/  LOP3.LUT R13, R13, 0x1f0, RZ, 0xc0, !PT ;  /* 0x000001f00d0d7812 */ /* 0x000fc800078ec0ff */
[----:B------:R-:W-:Y:S01]  /*1100*/  IADD3 R13, R13, UR4, RZ ;  /* 0x000000040d0d7c10 */ /* 0x000fe2000fffe0ff */
[----:B--2---:R0:W-:Y:S03]  /*1110*/  @!P0 STG.E.128 desc[UR6][R2.64], R4 ;  /* 0x0000000402008986 */ /* 0x0041e6000c101d06 */
[----:B------:R-:W-:Y:S01]  /*1120*/  LEA R13, R10, R13, 0x2 ;  /* 0x0000000d0a0d7211 */ /* 0x000fe200078e10ff */
[----:B0-----:R-:W-:Y:S06]  /*1130*/  @P1 EXIT ;  /* 0x000000000000194d */ /* 0x001fec0003800000 */
[----:B------:R-:W0:Y:S01]  /*1140*/  LDS.128 R12, [R13+0x800] ;  /* 0x000800000d0c7984 */ /* 0x000e220000000c00 */
[----:B------:R-:W-:-:S05]  /*1150*/  LEA R11, R0, R11, 0x8 ;  /* 0x0000000b000b7211 */ /* 0x000fca00078e40ff */
[----:B------:R-:W-:-:S05]  /*1160*/  IMAD.WIDE R8, R11, 0x4, R8 ;  /* 0x000000040b087825 */ /* 0x000fca00078e0208 */
[----:B0-----:R-:W-:Y:S01]  /*1170*/  STG.E.128 desc[UR6][R8.64], R12 ;  /* 0x0000000c08007986 */ /* 0x001fe2000c101d06 */
[----:B------:R-:W-:Y:S05]  /*1180*/  EXIT ;  /* 0x000000000000794d */ /* 0x000fea0003800000 */
.L_x_0:
[----:B------:R-:W-:-:S00]  /*1190*/  BRA `(.L_x_0) ;  /* 0xfffffffc00fc7947 */ /* 0x000fc0000383ffff */
[----:B------:R-:W-:-:S00]  /*11a0*/  NOP ;  /* 0x0000000000007918 */ /* 0x000fc00000000000 */
        /* <DEDUP_REMOVED lines=13> */
.L_x_1:


//--------------------- .nv.global.init           --------------------------
	.section	.nv.global.init,"aw",@progbits
.nv.global.init:
	.type		_$_str,@object
	.size		_$_str,(_$_str_$_2 - _$_str)
_$_str:
        /*0000*/ 	.byte	0x5f, 0x5f, 0x43, 0x55, 0x44, 0x41, 0x5f, 0x46, 0x54, 0x5a, 0x00
	.type		_$_str_$_2,@object
	.size		_$_str_$_2,(.L_1 - _$_str_$_2)
_$_str_$_2:
        /*000b*/ 	.byte	0x5f, 0x5f, 0x43, 0x55, 0x44, 0x41, 0x5f, 0x50, 0x52, 0x45, 0x43, 0x5f, 0x53, 0x51, 0x52, 0x54
        /*001b*/ 	.byte	0x00
.L_1:


//--------------------- .nv.shared.triton_poi_fused__native_batch_norm_legit_no_training_silu_17 --------------------------
	.section	.nv.shared.triton_poi_fused__native_batch_norm_legit_no_training_silu_17,"aw",@nobits
	.sectionflags	@""
	.align	16
	.zero		1024


//--------------------- .nv.constant0.triton_poi_fused__native_batch_norm_legit_no_training_silu_17 --------------------------
	.section	.nv.constant0.triton_poi_fused__native_batch_norm_legit_no_training_silu_17,"a",@progbits
	.sectionflags	@""
	.align	4
.nv.constant0.triton_poi_fused__native_batch_norm_legit_no_training_silu_17:
	.zero		584
